	.headerflags	@"EF_CUDA_TEXMODE_UNIFIED EF_CUDA_64BIT_ADDRESS EF_CUDA_ACCELERATORS EF_CUDA_SM90 EF_CUDA_VIRTUAL_SM(EF_CUDA_SM90)"
	.elftype	@"ET_EXEC"


//--------------------- .nv.info                  --------------------------
	.section	.nv.info,"",@"SHT_CUDA_INFO"
	.align	4


	//----- nvinfo : EIATTR_REGCOUNT
	.align		4
        /*0000*/ 	.byte	0x04, 0x2f
        /*0002*/ 	.short	(.L_3 - .L_2)
	.align		4
.L_2:
        /*0004*/ 	.word	index@(triton_poi_fused__native_batch_norm_legit_no_training_cat_relu_6)
        /*0008*/ 	.word	0x00000020


	//----- nvinfo : EIATTR_MIN_STACK_SIZE
	.align		4
.L_3:
        /*000c*/ 	.byte	0x04, 0x12
        /*000e*/ 	.short	(.L_5 - .L_4)
	.align		4
.L_4:
        /*0010*/ 	.word	index@(triton_poi_fused__native_batch_norm_legit_no_training_cat_relu_6)
        /*0014*/ 	.word	0x00000000


	//----- nvinfo : EIATTR_FRAME_SIZE
	.align		4
.L_5:
        /*0018*/ 	.byte	0x04, 0x11
        /*001a*/ 	.short	(.L_7 - .L_6)
	.align		4
.L_6:
        /*001c*/ 	.word	index@(triton_poi_fused__native_batch_norm_legit_no_training_cat_relu_6)
        /*0020*/ 	.word	0x00000000


	//----- nvinfo : EIATTR_MIN_STACK_SIZE
	.align		4
.L_7:
        /*0024*/ 	.byte	0x04, 0x12
        /*0026*/ 	.short	(.L_9 - .L_8)
	.align		4
.L_8:
        /*0028*/ 	.word	index@(triton_poi_fused__native_batch_norm_legit_no_training_cat_relu_6)
        /*002c*/ 	.word	0x00000000
.L_9:


//--------------------- .nv.info.triton_poi_fused__native_batch_norm_legit_no_training_cat_relu_6 --------------------------
	.section	.nv.info.triton_poi_fused__native_batch_norm_legit_no_training_cat_relu_6,"",@"SHT_CUDA_INFO"
	.sectionflags	@""
	.align	4


	//----- nvinfo : EIATTR_CUDA_API_VERSION
	.align		4
        /*0000*/ 	.byte	0x04, 0x37
        /*0002*/ 	.short	(.L_11 - .L_10)
.L_10:
        /*0004*/ 	.word	0x0000007c


	//----- nvinfo : EIATTR_KPARAM_INFO
	.align		4
.L_11:
        /*0008*/ 	.byte	0x04, 0x17
        /*000a*/ 	.short	(.L_13 - .L_12)
.L_12:
        /*000c*/ 	.word	0x00000000
        /*0010*/ 	.short	0x0008
        /*0012*/ 	.short	0x0040
        /*0014*/ 	.byte	0x00, 0xf0, 0x11, 0x00


	//----- nvinfo : EIATTR_KPARAM_INFO
	.align		4
.L_13:
        /*0018*/ 	.byte	0x04, 0x17
        /*001a*/ 	.short	(.L_15 - .L_14)
.L_14:
        /*001c*/ 	.word	0x00000000
        /*0020*/ 	.short	0x0007
        /*0022*/ 	.short	0x0038
        /*0024*/ 	.byte	0x00, 0xf4, 0x21, 0x00


	//----- nvinfo : EIATTR_KPARAM_INFO
	.align		4
.L_15:
        /*0028*/ 	.byte	0x04, 0x17
        /*002a*/ 	.short	(.L_17 - .L_16)
.L_16:
        /*002c*/ 	.word	0x00000000
        /*0030*/ 	.short	0x0006
        /*0032*/ 	.short	0x0030
        /*0034*/ 	.byte	0x00, 0xf4, 0x21, 0x00


	//----- nvinfo : EIATTR_KPARAM_INFO
	.align		4
.L_17:
        /*0038*/ 	.byte	0x04, 0x17
        /*003a*/ 	.short	(.L_19 - .L_18)
.L_18:
        /*003c*/ 	.word	0x00000000
        /*0040*/ 	.short	0x0005
        /*0042*/ 	.short	0x0028
        /*0044*/ 	.byte	0x00, 0xf4, 0x21, 0x00


	//----- nvinfo : EIATTR_KPARAM_INFO
	.align		4
.L_19:
        /*0048*/ 	.byte	0x04, 0x17
        /*004a*/ 	.short	(.L_21 - .L_20)
.L_20:
        /*004c*/ 	.word	0x00000000
        /*0050*/ 	.short	0x0004
        /*0052*/ 	.short	0x0020
        /*0054*/ 	.byte	0x00, 0xf4, 0x21, 0x00


	//----- nvinfo : EIATTR_KPARAM_INFO
	.align		4
.L_21:
        /*0058*/ 	.byte	0x04, 0x17
        /*005a*/ 	.short	(.L_23 - .L_22)
.L_22:
        /*005c*/ 	.word	0x00000000
        /*0060*/ 	.short	0x0003
        /*0062*/ 	.short	0x0018
        /*0064*/ 	.byte	0x00, 0xf4, 0x21, 0x00


	//----- nvinfo : EIATTR_KPARAM_INFO
	.align		4
.L_23:
        /*0068*/ 	.byte	0x04, 0x17
        /*006a*/ 	.short	(.L_25 - .L_24)
.L_24:
        /*006c*/ 	.word	0x00000000
        /*0070*/ 	.short	0x0002
        /*0072*/ 	.short	0x0010
        /*0074*/ 	.byte	0x00, 0xf4, 0x21, 0x00


	//----- nvinfo : EIATTR_KPARAM_INFO
	.align		4
.L_25:
        /*0078*/ 	.byte	0x04, 0x17
        /*007a*/ 	.short	(.L_27 - .L_26)
.L_26:
        /*007c*/ 	.word	0x00000000
        /*0080*/ 	.short	0x0001
        /*0082*/ 	.short	0x0008
        /*0084*/ 	.byte	0x00, 0xf4, 0x21, 0x00


	//----- nvinfo : EIATTR_KPARAM_INFO
	.align		4
.L_27:
        /*0088*/ 	.byte	0x04, 0x17
        /*008a*/ 	.short	(.L_29 - .L_28)
.L_28:
        /*008c*/ 	.word	0x00000000
        /*0090*/ 	.short	0x0000
        /*0092*/ 	.short	0x0000
        /*0094*/ 	.byte	0x00, 0xf4, 0x21, 0x00


	//----- nvinfo : EIATTR_SPARSE_MMA_MASK
	.align		4
.L_29:
        /*0098*/ 	.byte	0x03, 0x50
        /*009a*/ 	.short	0x0000


	//----- nvinfo : EIATTR_MAXREG_COUNT
	.align		4
        /*009c*/ 	.byte	0x03, 0x1b
        /*009e*/ 	.short	0x00ff


	//----- nvinfo : EIATTR_EXIT_INSTR_OFFSETS
	.align		4
        /*00a0*/ 	.byte	0x04, 0x1c
        /*00a2*/ 	.short	(.L_31 - .L_30)


	//   ....[0]....
.L_30:
        /*00a4*/ 	.word	0x00000bb0


	//----- nvinfo : EIATTR_REQNTID
	.align		4
.L_31:
        /*00a8*/ 	.byte	0x04, 0x10
        /*00aa*/ 	.short	(.L_33 - .L_32)
.L_32:
        /*00ac*/ 	.word	0x00000080
        /*00b0*/ 	.word	0x00000001
        /*00b4*/ 	.word	0x00000001


	//----- nvinfo : EIATTR_CBANK_PARAM_SIZE
	.align		4
.L_33:
        /*00b8*/ 	.byte	0x03, 0x19
        /*00ba*/ 	.short	0x0044


	//----- nvinfo : EIATTR_PARAM_CBANK
	.align		4
        /*00bc*/ 	.byte	0x04, 0x0a
        /*00be*/ 	.short	(.L_35 - .L_34)
	.align		4
.L_34:
        /*00c0*/ 	.word	index@(.nv.constant0.triton_poi_fused__native_batch_norm_legit_no_training_cat_relu_6)
        /*00c4*/ 	.short	0x0210
        /*00c6*/ 	.short	0x0044


	//----- nvinfo : EIATTR_SW_WAR
	.align		4
.L_35:
        /*00c8*/ 	.byte	0x04, 0x36
        /*00ca*/ 	.short	(.L_37 - .L_36)
.L_36:
        /*00cc*/ 	.word	0x00000008
.L_37:


//--------------------- .nv.callgraph             --------------------------
	.section	.nv.callgraph,"",@"SHT_CUDA_CALLGRAPH"
	.align	4
	.sectionentsize	8
	.align		4
        /*0000*/ 	.word	0x00000000
	.align		4
        /*0004*/ 	.word	0xffffffff
	.align		4
        /*0008*/ 	.word	0x00000000
	.align		4
        /*000c*/ 	.word	0xfffffffe
	.align		4
        /*0010*/ 	.word	0x00000000
	.align		4
        /*0014*/ 	.word	0xfffffffd
	.align		4
        /*0018*/ 	.word	0x00000000
	.align		4
        /*001c*/ 	.word	0xfffffffc


//--------------------- .nv.constant4             --------------------------
	.section	.nv.constant4,"a",@progbits
	.align	8
	.align		8
.nv.constant4:
        /*0000*/ 	.dword	_$_str
	.align		8
        /*0008*/ 	.dword	_$_str_$_2


//--------------------- .text.triton_poi_fused__native_batch_norm_legit_no_training_cat_relu_6 --------------------------
	.section	.text.triton_poi_fused__native_batch_norm_legit_no_training_cat_relu_6,"ax",@progbits
	.align	128
        .global         triton_poi_fused__native_batch_norm_legit_no_training_cat_relu_6
        .type           triton_poi_fused__native_batch_norm_legit_no_training_cat_relu_6,@function
        .size           triton_poi_fused__native_batch_norm_legit_no_training_cat_relu_6,(.L_x_1 - triton_poi_fused__native_batch_norm_legit_no_training_cat_relu_6)
        .other          triton_poi_fused__native_batch_norm_legit_no_training_cat_relu_6,@"STO_CUDA_ENTRY STV_DEFAULT"
triton_poi_fused__native_batch_norm_legit_no_training_cat_relu_6:
.text.triton_poi_fused__native_batch_norm_legit_no_training_cat_relu_6:
[----:B------:R-:W-:Y:S01]  /*0000*/  LDC R1, c[0x0][0x28] ;  /* 0x00000a00ff017b82 */ /* 0x000fe20000000800 */
[----:B------:R-:W1:Y:S07]  /*0010*/  S2R R0, SR_TID.X ;  /* 0x0000000000007919 */ /* 0x000e6e0000002100 */
[----:B------:R-:W2:Y:S01]  /*0020*/  LDC.64 R2, c[0x0][0x228] ;  /* 0x00008a00ff027b82 */ /* 0x000ea20000000a00 */
[----:B------:R-:W-:Y:S01]  /*0030*/  ULDC.64 UR4, c[0x0][0x208] ;  /* 0x0000820000047ab9 */ /* 0x000fe20000000a00 */
[----:B------:R-:W-:Y:S01]  /*0040*/  ULDC.64 UR6, c[0x0][0x218] ;  /* 0x0000860000067ab9 */ /* 0x000fe20000000a00 */
[----:B------:R-:W3:Y:S05]  /*0050*/  S2R R21, SR_CTAID.X ;  /* 0x0000000000157919 */ /* 0x000eea0000002500 */
[----:B------:R-:W4:Y:S01]  /*0060*/  LDC.64 R28, c[0x0][0x238] ;  /* 0x00008e00ff1c7b82 */ /* 0x000f220000000a00 */
[----:B-1----:R-:W-:Y:S01]  /*0070*/  IMAD.SHL.U32 R0, R0, 0x4, RZ ;  /* 0x0000000400007824 */ /* 0x002fe200078e00ff */
[----:B---3--:R-:W-:-:S04]  /*0080*/  SHF.R.S32.HI R4, RZ, 0x15, R21 ;  /* 0x00000015ff047819 */ /* 0x008fc80000011415 */
[----:B------:R-:W-:Y:S02]  /*0090*/  LOP3.LUT R0, R0, 0x1fc, RZ, 0xc0, !PT ;  /* 0x000001fc00007812 */ /* 0x000fe400078ec0ff */
[----:B------:R-:W-:-:S03]  /*00a0*/  SGXT R4, R4, 0x1 ;  /* 0x000000010404781a */ /* 0x000fc60000000200 */
[----:B------:R-:W-:-:S04]  /*00b0*/  IMAD R21, R21, 0x400, R0 ;  /* 0x0000040015157824 */ /* 0x000fc800078e0200 */
[----:B------:R-:W-:Y:S01]  /*00c0*/  VIADD R0, R21, 0x200 ;  /* 0x0000020015007836 */ /* 0x000fe20000000000 */
[----:B------:R-:W-:-:S04]  /*00d0*/  LEA.HI R6, R4, R21, RZ, 0xf ;  /* 0x0000001504067211 */ /* 0x000fc800078f78ff */
[----:B------:R-:W-:Y:S02]  /*00e0*/  SHF.R.S32.HI R9, RZ, 0xf, R6 ;  /* 0x0000000fff097819 */ /* 0x000fe40000011406 */
[----:B------:R-:W-:-:S03]  /*00f0*/  LEA.HI R4, R4, R0, RZ, 0xf ;  /* 0x0000000004047211 */ /* 0x000fc600078f78ff */
[----:B------:R-:W-:Y:S01]  /*0100*/  IMAD.HI R7, R9, 0x2aaaaaab, RZ ;  /* 0x2aaaaaab09077827 */ /* 0x000fe200078e02ff */
[----:B------:R-:W-:-:S04]  /*0110*/  SHF.R.S32.HI R25, RZ, 0xf, R4 ;  /* 0x0000000fff197819 */ /* 0x000fc80000011404 */
[----:B------:R-:W-:Y:S01]  /*0120*/  SHF.R.U32.HI R8, RZ, 0x1f, R7 ;  /* 0x0000001fff087819 */ /* 0x000fe20000011607 */
[----:B------:R-:W-:-:S03]  /*0130*/  IMAD.HI R5, R25, 0x2aaaaaab, RZ ;  /* 0x2aaaaaab19057827 */ /* 0x000fc600078e02ff */
[----:B------:R-:W-:Y:S02]  /*0140*/  LEA.HI R10, R7, R8, RZ, 0x1c ;  /* 0x00000008070a7211 */ /* 0x000fe400078fe0ff */
[----:B------:R-:W-:-:S03]  /*0150*/  SHF.R.U32.HI R8, RZ, 0x1f, R5 ;  /* 0x0000001fff087819 */ /* 0x000fc60000011605 */
[----:B------:R-:W-:Y:S01]  /*0160*/  IMAD R9, R10, -0x60, R9 ;  /* 0xffffffa00a097824 */ /* 0x000fe200078e0209 */
[----:B------:R-:W-:-:S03]  /*0170*/  LEA.HI R8, R5, R8, RZ, 0x1c ;  /* 0x0000000805087211 */ /* 0x000fc600078fe0ff */
[----:B--2---:R-:W-:-:S04]  /*0180*/  IMAD.WIDE R10, R9, 0x4, R2 ;  /* 0x00000004090a7825 */ /* 0x004fc800078e0202 */
[----:B------:R-:W-:Y:S02]  /*0190*/  IMAD R25, R8, -0x60, R25 ;  /* 0xffffffa008197824 */ /* 0x000fe400078e0219 */
[----:B------:R1:W2:Y:S02]  /*01a0*/  LDG.E.EL R10, desc[UR4][R10.64] ;  /* 0x000000040a0a7981 */ /* 0x0002a4000c2e1900 */
[----:B------:R-:W-:-:S06]  /*01b0*/  IMAD.WIDE R2, R25, 0x4, R2 ;  /* 0x0000000419027825 */ /* 0x000fcc00078e0202 */
[----:B------:R3:W5:Y:S01]  /*01c0*/  LDG.E.EL R2, desc[UR4][R2.64] ;  /* 0x0000000402027981 */ /* 0x000762000c2e1900 */
[----:B------:R-:W-:Y:S01]  /*01d0*/  IMAD.HI R8, R21, 0x2aaaaaab, RZ ;  /* 0x2aaaaaab15087827 */ /* 0x000fe200078e02ff */
[----:B------:R-:W-:-:S03]  /*01e0*/  LOP3.LUT R12, R6, 0xffff8000, RZ, 0xc0, !PT ;  /* 0xffff8000060c7812 */ /* 0x000fc600078ec0ff */
[----:B-1----:R-:W-:Y:S01]  /*01f0*/  IMAD.SHL.U32 R11, R9, 0x8000, RZ ;  /* 0x00008000090b7824 */ /* 0x002fe200078e00ff */
[----:B------:R-:W-:Y:S01]  /*0200*/  SHF.R.U32.HI R7, RZ, 0x1f, R8 ;  /* 0x0000001fff077819 */ /* 0x000fe20000011608 */
[----:B------:R-:W-:-:S03]  /*0210*/  IMAD.IADD R12, R21, 0x1, -R12 ;  /* 0x00000001150c7824 */ /* 0x000fc600078e0a0c */
[----:B------:R-:W-:Y:S02]  /*0220*/  LEA.HI.SX32 R8, R8, R7, 0xd ;  /* 0x0000000708087211 */ /* 0x000fe400078f6aff */
[----:B------:R-:W-:Y:S02]  /*0230*/  SHF.R.S32.HI R16, RZ, 0x1f, R12 ;  /* 0x0000001fff107819 */ /* 0x000fe4000001140c */
[----:B------:R-:W-:Y:S01]  /*0240*/  SHF.R.S32.HI R14, RZ, 0x1f, R11 ;  /* 0x0000001fff0e7819 */ /* 0x000fe2000001140b */
[----:B--2---:R-:W-:Y:S01]  /*0250*/  FADD R5, R10, 9.9999997473787516356e-06 ;  /* 0x3727c5ac0a057421 */ /* 0x004fe20000000000 */
[----:B------:R-:W-:-:S05]  /*0260*/  IMAD.HI R10, R0, 0x2aaaaaab, RZ ;  /* 0x2aaaaaab000a7827 */ /* 0x000fca00078e02ff */
[----:B------:R-:W1:Y:S01]  /*0270*/  MUFU.SQRT R5, R5 ;  /* 0x0000000500057308 */ /* 0x000e620000002000 */
[----:B---3--:R-:W-:Y:S01]  /*0280*/  SHF.R.U32.HI R3, RZ, 0x1f, R10 ;  /* 0x0000001fff037819 */ /* 0x008fe2000001160a */
[----:B-----5:R-:W-:Y:S01]  /*0290*/  FADD R13, R2, 9.9999997473787516356e-06 ;  /* 0x3727c5ac020d7421 */ /* 0x020fe20000000000 */
[----:B------:R-:W-:-:S05]  /*02a0*/  IMAD.SHL.U32 R2, R8, 0x80000, RZ ;  /* 0x0008000008027824 */ /* 0x000fca00078e00ff */
[----:B------:R2:W3:Y:S01]  /*02b0*/  MUFU.SQRT R6, R13 ;  /* 0x0000000d00067308 */ /* 0x0004e20000002000 */
[--C-:B------:R-:W-:Y:S02]  /*02c0*/  IADD3 R7, P2, P4, R11, R12, R2.reuse ;  /* 0x0000000c0b077210 */ /* 0x100fe40007c5e002 */
[----:B------:R-:W-:Y:S02]  /*02d0*/  SHF.R.S32.HI R15, RZ, 0x1f, R2 ;  /* 0x0000001fff0f7819 */ /* 0x000fe40000011402 */
[C---:B-1----:R-:W-:Y:S02]  /*02e0*/  FSETP.GT.AND P3, PT, R5.reuse, 8.50705917302346158658e+37, PT ;  /* 0x7e8000000500780b */ /* 0x042fe40003f64000 */
[C---:B------:R-:W-:Y:S02]  /*02f0*/  FSETP.GEU.AND P1, PT, R5.reuse, 1.175494350822287508e-38, PT ;  /* 0x008000000500780b */ /* 0x040fe40003f2e000 */
[----:B--2---:R-:W-:Y:S02]  /*0300*/  LEA.HI.SX32 R13, R10, R3, 0xd ;  /* 0x000000030a0d7211 */ /* 0x004fe400078f6aff */
[----:B------:R-:W-:Y:S01]  /*0310*/  LOP3.LUT R3, R4, 0xffff8000, RZ, 0xc0, !PT ;  /* 0xffff800004037812 */ /* 0x000fe200078ec0ff */
[----:B------:R-:W-:Y:S01]  /*0320*/  IMAD.MOV.U32 R4, RZ, RZ, 0x3e800000 ;  /* 0x3e800000ff047424 */ /* 0x000fe200078e00ff */
[----:B------:R-:W-:Y:S01]  /*0330*/  IADD3.X R14, R14, R16, R15, P2, P4 ;  /* 0x000000100e0e7210 */ /* 0x000fe200017e840f */
[----:B------:R-:W1:Y:S01]  /*0340*/  LDC.64 R10, c[0x0][0x230] ;  /* 0x00008c00ff0a7b82 */ /* 0x000e620000000a00 */
[----:B---3--:R-:W-:Y:S01]  /*0350*/  FSETP.GT.AND P0, PT, R6, 8.50705917302346158658e+37, PT ;  /* 0x7e8000000600780b */ /* 0x008fe20003f04000 */
[----:B------:R-:W-:Y:S01]  /*0360*/  IMAD.IADD R16, R0, 0x1, -R3 ;  /* 0x0000000100107824 */ /* 0x000fe200078e0a03 */
[----:B------:R-:W-:Y:S01]  /*0370*/  FSETP.GEU.AND P2, PT, R6, 1.175494350822287508e-38, PT ;  /* 0x008000000600780b */ /* 0x000fe20003f4e000 */
[----:B------:R-:W-:Y:S01]  /*0380*/  @P3 FMUL R5, R5, 0.25 ;  /* 0x3e80000005053820 */ /* 0x000fe20000400000 */
[----:B------:R-:W-:Y:S01]  /*0390*/  IMAD R0, R13, -0x300000, R0 ;  /* 0xffd000000d007824 */ /* 0x000fe200078e0200 */
[----:B------:R-:W-:-:S02]  /*03a0*/  FSEL R18, R4, 1, P3 ;  /* 0x3f80000004127808 */ /* 0x000fc40001800000 */
[----:B------:R-:W-:Y:S01]  /*03b0*/  @!P1 FMUL R5, R5, 16777216 ;  /* 0x4b80000005059820 */ /* 0x000fe20000400000 */
[----:B------:R-:W2:Y:S01]  /*03c0*/  LDC.64 R2, c[0x0][0x220] ;  /* 0x00008800ff027b82 */ /* 0x000ea20000000a00 */
[C---:B------:R-:W-:Y:S01]  /*03d0*/  IMAD R15, R13.reuse, 0x280000, R0 ;  /* 0x002800000d0f7824 */ /* 0x040fe200078e0200 */
[----:B------:R-:W-:Y:S01]  /*03e0*/  SHF.R.S32.HI R19, RZ, 0x1f, R16 ;  /* 0x0000001fff137819 */ /* 0x000fe20000011410 */
[----:B------:R-:W3:Y:S01]  /*03f0*/  MUFU.RCP R23, R5 ;  /* 0x0000000500177308 */ /* 0x000ee20000001000 */
[----:B------:R-:W-:Y:S02]  /*0400*/  IMAD.SHL.U32 R0, R13, 0x80000, RZ ;  /* 0x000800000d007824 */ /* 0x000fe400078e00ff */
[----:B------:R-:W-:Y:S01]  /*0410*/  @!P1 FMUL R18, R18, 16777216 ;  /* 0x4b80000012129820 */ /* 0x000fe20000400000 */
[----:B------:R-:W-:Y:S02]  /*0420*/  IMAD.SHL.U32 R13, R25, 0x8000, RZ ;  /* 0x00008000190d7824 */ /* 0x000fe400078e00ff */
[----:B------:R-:W-:Y:S01]  /*0430*/  @P0 FMUL R6, R6, 0.25 ;  /* 0x3e80000006060820 */ /* 0x000fe20000400000 */
[----:B------:R-:W-:-:S02]  /*0440*/  LEA R12, P3, R7, UR6, 0x2 ;  /* 0x00000006070c7c11 */ /* 0x000fc4000f8610ff */
[--C-:B------:R-:W-:Y:S01]  /*0450*/  SHF.R.S32.HI R20, RZ, 0x1f, R0.reuse ;  /* 0x0000001fff147819 */ /* 0x100fe20000011400 */
[----:B------:R-:W-:Y:S01]  /*0460*/  @!P2 FMUL R6, R6, 16777216 ;  /* 0x4b8000000606a820 */ /* 0x000fe20000400000 */
[----:B------:R-:W-:Y:S02]  /*0470*/  IADD3 R16, P4, P5, R13, R16, R0 ;  /* 0x000000100d107210 */ /* 0x000fe40007d9e000 */
[----:B------:R-:W-:Y:S01]  /*0480*/  SHF.R.S32.HI R17, RZ, 0x1f, R13 ;  /* 0x0000001fff117819 */ /* 0x000fe2000001140d */
[----:B------:R-:W5:Y:S01]  /*0490*/  MUFU.RCP R0, R6 ;  /* 0x0000000600007308 */ /* 0x000f620000001000 */
[----:B------:R-:W-:Y:S01]  /*04a0*/  FSEL R13, R4, 1, P0 ;  /* 0x3f800000040d7808 */ /* 0x000fe20000000000 */
[----:B-1----:R-:W-:Y:S01]  /*04b0*/  IMAD.WIDE R26, R9, 0x4, R10 ;  /* 0x00000004091a7825 */ /* 0x002fe200078e020a */
[----:B------:R-:W-:-:S03]  /*04c0*/  IADD3.X R17, R17, R19, R20, P4, P5 ;  /* 0x0000001311117210 */ /* 0x000fc600027ea414 */
[----:B---3--:R-:W-:Y:S01]  /*04d0*/  FMUL R23, R23, R18 ;  /* 0x0000001217177220 */ /* 0x008fe20000400000 */
[----:B------:R-:W-:Y:S01]  /*04e0*/  ISETP.GT.AND P0, PT, R9, 0x4f, PT ;  /* 0x0000004f0900780c */ /* 0x000fe20003f04270 */
[----:B------:R-:W1:Y:S01]  /*04f0*/  LDC.64 R18, c[0x0][0x210] ;  /* 0x00008400ff127b82 */ /* 0x000e620000000a00 */
[----:B------:R-:W-:Y:S01]  /*0500*/  LEA.HI.X R7, R7, UR7, R14, 0x2, P3 ;  /* 0x0000000707077c11 */ /* 0x000fe200098f140e */
[----:B--2---:R-:W-:-:S04]  /*0510*/  IMAD.WIDE R4, R9, 0x4, R2 ;  /* 0x0000000409047825 */ /* 0x004fc800078e0202 */
[----:B------:R-:W-:Y:S01]  /*0520*/  @!P2 FMUL R13, R13, 16777216 ;  /* 0x4b8000000d0da820 */ /* 0x000fe20000400000 */
[----:B------:R-:W-:Y:S01]  /*0530*/  IMAD.WIDE R2, R25, 0x4, R2 ;  /* 0x0000000419027825 */ /* 0x000fe200078e0202 */
[----:B------:R-:W-:-:S03]  /*0540*/  ISETP.GE.AND P3, PT, R9, 0x50, PT ;  /* 0x000000500900780c */ /* 0x000fc60003f66270 */
[----:B-----5:R-:W-:Y:S01]  /*0550*/  FMUL R0, R0, R13 ;  /* 0x0000000d00007220 */ /* 0x020fe20000400000 */
[----:B------:R2:W3:Y:S01]  /*0560*/  LDG.E.EL R24, desc[UR4][R4.64] ;  /* 0x0000000404187981 */ /* 0x0004e2000c2e1900 */
[C---:B------:R-:W-:Y:S01]  /*0570*/  IMAD R14, R8.reuse, -0x300000, R21 ;  /* 0xffd00000080e7824 */ /* 0x040fe200078e0215 */
[----:B------:R-:W-:Y:S01]  /*0580*/  @P0 IADD3 R12, P1, R12, -0x1000000, RZ ;  /* 0xff0000000c0c0810 */ /* 0x000fe20007f3e0ff */
[----:B------:R-:W-:Y:S01]  /*0590*/  IMAD.WIDE R10, R25, 0x4, R10 ;  /* 0x00000004190a7825 */ /* 0x000fe200078e020a */
[----:B------:R-:W5:Y:S03]  /*05a0*/  LDG.E.EL R2, desc[UR4][R2.64] ;  /* 0x0000000402027981 */ /* 0x000f66000c2e1900 */
[----:B------:R-:W-:Y:S01]  /*05b0*/  IMAD R14, R8, 0x280000, R14 ;  /* 0x00280000080e7824 */ /* 0x000fe200078e020e */
[----:B------:R4:W3:Y:S01]  /*05c0*/  LDG.E.EL R20, desc[UR4][R10.64] ;  /* 0x000000040a147981 */ /* 0x0008e2000c2e1900 */
[----:B------:R-:W-:-:S03]  /*05d0*/  @P0 IADD3.X R13, R7, -0x1, RZ, P1, !PT ;  /* 0xffffffff070d0810 */ /* 0x000fc60000ffe4ff */
[----:B------:R4:W3:Y:S01]  /*05e0*/  LDG.E.EL R3, desc[UR4][R26.64] ;  /* 0x000000041a037981 */ /* 0x0008e2000c2e1900 */
[----:B--2---:R-:W-:Y:S02]  /*05f0*/  CS2R R4, SRZ ;  /* 0x0000000000047805 */ /* 0x004fe4000001ff00 */
[----:B------:R-:W-:Y:S02]  /*0600*/  CS2R R6, SRZ ;  /* 0x0000000000067805 */ /* 0x000fe4000001ff00 */
[----:B0---4-:R-:W-:-:S04]  /*0610*/  CS2R R10, SRZ ;  /* 0x00000000000a7805 */ /* 0x011fc8000001ff00 */
[----:B------:R-:W2:Y:S01]  /*0620*/  @P0 LDG.E.128 R4, desc[UR4][R12.64+0x600000] ;  /* 0x600000040c040981 */ /* 0x000ea2000c1e1d00 */
[----:B------:R-:W-:Y:S01]  /*0630*/  IMAD.WIDE R26, R9, 0x4, R28 ;  /* 0x00000004091a7825 */ /* 0x000fe200078e021c */
[----:B------:R-:W-:-:S04]  /*0640*/  CS2R R8, SRZ ;  /* 0x0000000000087805 */ /* 0x000fc8000001ff00 */
[----:B------:R1:W4:Y:S02]  /*0650*/  LDG.E.EL R22, desc[UR4][R26.64] ;  /* 0x000000041a167981 */ /* 0x000324000c2e1900 */
[----:B-1----:R-:W-:-:S05]  /*0660*/  IMAD.WIDE R26, R14, 0x4, R18 ;  /* 0x000000040e1a7825 */ /* 0x002fca00078e0212 */
[----:B------:R0:W3:Y:S01]  /*0670*/  @!P3 LDG.E.128 R8, desc[UR4][R26.64] ;  /* 0x000000041a08b981 */ /* 0x0000e2000c1e1d00 */
[C---:B------:R-:W-:Y:S02]  /*0680*/  ISETP.GT.AND P1, PT, R25.reuse, 0x4f, PT ;  /* 0x0000004f1900780c */ /* 0x040fe40003f24270 */
[----:B------:R-:W-:Y:S01]  /*0690*/  ISETP.GE.AND P2, PT, R25, 0x50, PT ;  /* 0x000000501900780c */ /* 0x000fe20003f46270 */
[----:B------:R-:W-:Y:S01]  /*06a0*/  IMAD.WIDE R18, R15, 0x4, R18 ;  /* 0x000000040f127825 */ /* 0x000fe200078e0212 */
[----:B------:R-:W-:Y:S02]  /*06b0*/  CS2R R12, SRZ ;  /* 0x00000000000c7805 */ /* 0x000fe4000001ff00 */
[----:B------:R-:W-:Y:S02]  /*06c0*/  CS2R R14, SRZ ;  /* 0x00000000000e7805 */ /* 0x000fe4000001ff00 */
[----:B0-----:R-:W-:-:S04]  /*06d0*/  LEA R26, P4, R16, UR6, 0x2 ;  /* 0x00000006101a7c11 */ /* 0x001fc8000f8810ff */
[----:B------:R-:W-:Y:S02]  /*06e0*/  LEA.HI.X R27, R16, UR7, R17, 0x2, P4 ;  /* 0x00000007101b7c11 */ /* 0x000fe4000a0f1411 */
[----:B------:R-:W-:Y:S01]  /*06f0*/  @P1 IADD3 R26, P4, R26, -0x1000000, RZ ;  /* 0xff0000001a1a1810 */ /* 0x000fe20007f9e0ff */
[----:B------:R0:W4:Y:S01]  /*0700*/  @!P2 LDG.E.128 R12, desc[UR4][R18.64] ;  /* 0x00000004120ca981 */ /* 0x000122000c1e1d00 */
[----:B------:R-:W-:Y:S02]  /*0710*/  CS2R R16, SRZ ;  /* 0x0000000000107805 */ /* 0x000fe4000001ff00 */
[----:B------:R-:W-:Y:S02]  /*0720*/  @P1 IADD3.X R27, R27, -0x1, RZ, P4, !PT ;  /* 0xffffffff1b1b1810 */ /* 0x000fe400027fe4ff */
[----:B0-----:R-:W-:-:S06]  /*0730*/  CS2R R18, SRZ ;  /* 0x0000000000127805 */ /* 0x001fcc000001ff00 */
[----:B------:R-:W5:Y:S01]  /*0740*/  @P1 LDG.E.128 R16, desc[UR4][R26.64+0x600000] ;  /* 0x600000041a101981 */ /* 0x000f62000c1e1d00 */
[----:B------:R-:W-:-:S05]  /*0750*/  IMAD.WIDE R28, R25, 0x4, R28 ;  /* 0x00000004191c7825 */ /* 0x000fca00078e021c */
[----:B------:R0:W5:Y:S01]  /*0760*/  LDG.E.EL R25, desc[UR4][R28.64] ;  /* 0x000000041c197981 */ /* 0x000162000c2e1900 */
[----:B--2---:R-:W-:Y:S02]  /*0770*/  SEL R4, R4, RZ, P0 ;  /* 0x000000ff04047207 */ /* 0x004fe40000000000 */
[----:B0-----:R-:W-:Y:S02]  /*0780*/  SEL R28, R7, RZ, P0 ;  /* 0x000000ff071c7207 */ /* 0x001fe40000000000 */
[----:B------:R-:W-:Y:S02]  /*0790*/  SEL R6, R6, RZ, P0 ;  /* 0x000000ff06067207 */ /* 0x000fe40000000000 */
[----:B---3--:R-:W-:-:S04]  /*07a0*/  SEL R8, R8, RZ, !P3 ;  /* 0x000000ff08087207 */ /* 0x008fc80005800000 */
[----:B------:R-:W-:Y:S02]  /*07b0*/  SEL R4, R8, R4, !P3 ;  /* 0x0000000408047207 */ /* 0x000fe40005800000 */
[----:B------:R-:W-:Y:S02]  /*07c0*/  SEL R8, R5, RZ, P0 ;  /* 0x000000ff05087207 */ /* 0x000fe40000000000 */
[----:B------:R-:W-:Y:S02]  /*07d0*/  SEL R5, R9, RZ, !P3 ;  /* 0x000000ff09057207 */ /* 0x000fe40005800000 */
[----:B------:R-:W-:Y:S02]  /*07e0*/  SEL R7, R11, RZ, !P3 ;  /* 0x000000ff0b077207 */ /* 0x000fe40005800000 */
[----:B------:R-:W-:Y:S02]  /*07f0*/  SEL R9, R10, RZ, !P3 ;  /* 0x000000ff0a097207 */ /* 0x000fe40005800000 */
[----:B------:R-:W-:-:S02]  /*0800*/  SEL R5, R5, R8, !P3 ;  /* 0x0000000805057207 */ /* 0x000fc40005800000 */
[----:B------:R-:W-:Y:S02]  /*0810*/  SEL R7, R7, R28, !P3 ;  /* 0x0000001c07077207 */ /* 0x000fe40005800000 */
[----:B------:R-:W-:Y:S01]  /*0820*/  SEL R6, R9, R6, !P3 ;  /* 0x0000000609067207 */ /* 0x000fe20005800000 */
[C---:B------:R-:W-:Y:S01]  /*0830*/  FADD R10, -R24.reuse, R5 ;  /* 0x00000005180a7221 */ /* 0x040fe20000000100 */
[C---:B------:R-:W-:Y:S01]  /*0840*/  FADD R8, -R24.reuse, R4 ;  /* 0x0000000418087221 */ /* 0x040fe20000000100 */
[C---:B------:R-:W-:Y:S02]  /*0850*/  FADD R28, -R24.reuse, R7 ;  /* 0x00000007181c7221 */ /* 0x040fe40000000100 */
[----:B------:R-:W-:Y:S01]  /*0860*/  FADD R26, -R24, R6 ;  /* 0x00000006181a7221 */ /* 0x000fe20000000100 */
[C---:B------:R-:W-:Y:S02]  /*0870*/  FMUL R24, R23.reuse, R10 ;  /* 0x0000000a17187220 */ /* 0x040fe40000400000 */
[----:B------:R-:W0:Y:S01]  /*0880*/  LDC.64 R10, c[0x0][0x240] ;  /* 0x00009000ff0a7b82 */ /* 0x000e220000000a00 */
[C---:B------:R-:W-:Y:S01]  /*0890*/  FMUL R29, R23.reuse, R28 ;  /* 0x0000001c171d7220 */ /* 0x040fe20000400000 */
[C---:B------:R-:W-:Y:S01]  /*08a0*/  FMUL R27, R23.reuse, R26 ;  /* 0x0000001a171b7220 */ /* 0x040fe20000400000 */
[----:B------:R-:W-:Y:S01]  /*08b0*/  FMUL R23, R23, R8 ;  /* 0x0000000817177220 */ /* 0x000fe20000400000 */
[----:B----4-:R-:W-:-:S02]  /*08c0*/  SEL R12, R12, RZ, !P2 ;  /* 0x000000ff0c0c7207 */ /* 0x010fc40005000000 */
[----:B------:R-:W-:Y:S02]  /*08d0*/  SEL R13, R13, RZ, !P2 ;  /* 0x000000ff0d0d7207 */ /* 0x000fe40005000000 */
[----:B------:R-:W1:Y:S01]  /*08e0*/  LDC.64 R8, c[0x0][0x248] ;  /* 0x00009200ff087b82 */ /* 0x000e620000000a00 */
[----:B------:R-:W-:Y:S02]  /*08f0*/  SEL R14, R14, RZ, !P2 ;  /* 0x000000ff0e0e7207 */ /* 0x000fe40005000000 */
[----:B-----5:R-:W-:Y:S02]  /*0900*/  @P2 SEL R12, R16, RZ, P1 ;  /* 0x000000ff100c2207 */ /* 0x020fe40000800000 */
[----:B------:R-:W-:Y:S02]  /*0910*/  @P2 SEL R13, R17, RZ, P1 ;  /* 0x000000ff110d2207 */ /* 0x000fe40000800000 */
[----:B------:R-:W-:Y:S02]  /*0920*/  SEL R15, R15, RZ, !P2 ;  /* 0x000000ff0f0f7207 */ /* 0x000fe40005000000 */
[----:B------:R-:W-:-:S02]  /*0930*/  @P2 SEL R14, R18, RZ, P1 ;  /* 0x000000ff120e2207 */ /* 0x000fc40000800000 */
[----:B------:R-:W-:Y:S01]  /*0940*/  @P2 SEL R15, R19, RZ, P1 ;  /* 0x000000ff130f2207 */ /* 0x000fe20000800000 */
[C-C-:B------:R-:W-:Y:S01]  /*0950*/  FFMA R24, R3.reuse, R24, R22.reuse ;  /* 0x0000001803187223 */ /* 0x140fe20000000016 */
[C-C-:B------:R-:W-:Y:S01]  /*0960*/  FFMA R23, R3.reuse, R23, R22.reuse ;  /* 0x0000001703177223 */ /* 0x140fe20000000016 */
[C-C-:B------:R-:W-:Y:S01]  /*0970*/  FFMA R27, R3.reuse, R27, R22.reuse ;  /* 0x0000001b031b7223 */ /* 0x140fe20000000016 */
[----:B------:R-:W-:Y:S01]  /*0980*/  FFMA R29, R3, R29, R22 ;  /* 0x0000001d031d7223 */ /* 0x000fe20000000016 */
[C---:B------:R-:W-:Y:S01]  /*0990*/  FADD R17, -R2.reuse, R13 ;  /* 0x0000000d02117221 */ /* 0x040fe20000000100 */
[C---:B------:R-:W-:Y:S01]  /*09a0*/  FADD R3, -R2.reuse, R12 ;  /* 0x0000000c02037221 */ /* 0x040fe20000000100 */
[C---:B------:R-:W-:Y:S01]  /*09b0*/  FADD R19, -R2.reuse, R14 ;  /* 0x0000000e02137221 */ /* 0x040fe20000000100 */
[----:B------:R-:W-:Y:S01]  /*09c0*/  FADD R2, -R2, R15 ;  /* 0x0000000f02027221 */ /* 0x000fe20000000100 */
[C---:B------:R-:W-:Y:S01]  /*09d0*/  FMUL R17, R0.reuse, R17 ;  /* 0x0000001100117220 */ /* 0x040fe20000400000 */
[C---:B------:R-:W-:Y:S01]  /*09e0*/  FMUL R16, R0.reuse, R3 ;  /* 0x0000000300107220 */ /* 0x040fe20000400000 */
[C---:B------:R-:W-:Y:S01]  /*09f0*/  FMUL R18, R0.reuse, R19 ;  /* 0x0000001300127220 */ /* 0x040fe20000400000 */
[----:B------:R-:W-:Y:S01]  /*0a00*/  FMUL R2, R0, R2 ;  /* 0x0000000200027220 */ /* 0x000fe20000400000 */
[C-C-:B------:R-:W-:Y:S01]  /*0a10*/  FFMA R17, R20.reuse, R17, R25.reuse ;  /* 0x0000001114117223 */ /* 0x140fe20000000019 */
[C-C-:B------:R-:W-:Y:S01]  /*0a20*/  FFMA R0, R20.reuse, R16, R25.reuse ;  /* 0x0000001014007223 */ /* 0x140fe20000000019 */
[C-C-:B------:R-:W-:Y:S01]  /*0a30*/  FFMA R18, R20.reuse, R18, R25.reuse ;  /* 0x0000001214127223 */ /* 0x140fe20000000019 */
[----:B------:R-:W-:Y:S01]  /*0a40*/  FFMA R19, R20, R2, R25 ;  /* 0x0000000214137223 */ /* 0x000fe20000000019 */
[----:B------:R-:W-:Y:S01]  /*0a50*/  FSETP.GEU.AND P6, PT, R29, RZ, PT ;  /* 0x000000ff1d00720b */ /* 0x000fe20003fce000 */
[----:B0-----:R-:W-:Y:S01]  /*0a60*/  IMAD.WIDE R2, R21, 0x4, R10 ;  /* 0x0000000415027825 */ /* 0x001fe200078e020a */
[----:B------:R-:W-:-:S02]  /*0a70*/  FSETP.GEU.AND P0, PT, R27, RZ, PT ;  /* 0x000000ff1b00720b */ /* 0x000fc40003f0e000 */
[----:B------:R-:W-:Y:S02]  /*0a80*/  SEL R11, R29, RZ, P6 ;  /* 0x000000ff1d0b7207 */ /* 0x000fe40003000000 */
[----:B------:R-:W-:Y:S02]  /*0a90*/  FSETP.GEU.AND P1, PT, R24, RZ, PT ;  /* 0x000000ff1800720b */ /* 0x000fe40003f2e000 */
[----:B------:R-:W-:Y:S02]  /*0aa0*/  FSETP.GEU.AND P2, PT, R23, RZ, PT ;  /* 0x000000ff1700720b */ /* 0x000fe40003f4e000 */
[----:B------:R-:W-:Y:S02]  /*0ab0*/  FSETP.GEU.AND P3, PT, R19, RZ, PT ;  /* 0x000000ff1300720b */ /* 0x000fe40003f6e000 */
[----:B------:R-:W-:Y:S02]  /*0ac0*/  FSETP.GEU.AND P4, PT, R18, RZ, PT ;  /* 0x000000ff1200720b */ /* 0x000fe40003f8e000 */
[----:B------:R-:W-:-:S02]  /*0ad0*/  FSETP.GEU.AND P5, PT, R17, RZ, PT ;  /* 0x000000ff1100720b */ /* 0x000fc40003fae000 */
[----:B------:R-:W-:Y:S01]  /*0ae0*/  FSETP.GEU.AND P6, PT, R0, RZ, PT ;  /* 0x000000ff0000720b */ /* 0x000fe20003fce000 */
[----:B-1----:R-:W-:Y:S01]  /*0af0*/  IMAD.WIDE R20, R21, 0x4, R8 ;  /* 0x0000000415147825 */ /* 0x002fe200078e0208 */
[----:B------:R-:W-:Y:S02]  /*0b00*/  SEL R10, R27, RZ, P0 ;  /* 0x000000ff1b0a7207 */ /* 0x000fe40000000000 */
[----:B------:R-:W-:Y:S02]  /*0b10*/  SEL R9, R24, RZ, P1 ;  /* 0x000000ff18097207 */ /* 0x000fe40000800000 */
[----:B------:R-:W-:Y:S02]  /*0b20*/  SEL R8, R23, RZ, P2 ;  /* 0x000000ff17087207 */ /* 0x000fe40001000000 */
[----:B------:R-:W-:Y:S02]  /*0b30*/  SEL R19, R19, RZ, P3 ;  /* 0x000000ff13137207 */ /* 0x000fe40001800000 */
[----:B------:R-:W-:-:S02]  /*0b40*/  SEL R18, R18, RZ, P4 ;  /* 0x000000ff12127207 */ /* 0x000fc40002000000 */
[----:B------:R-:W-:Y:S02]  /*0b50*/  SEL R17, R17, RZ, P5 ;  /* 0x000000ff11117207 */ /* 0x000fe40002800000 */
[----:B------:R-:W-:Y:S01]  /*0b60*/  SEL R16, R0, RZ, P6 ;  /* 0x000000ff00107207 */ /* 0x000fe20003000000 */
[----:B------:R-:W-:Y:S04]  /*0b70*/  STG.E.128 desc[UR4][R2.64], R4 ;  /* 0x0000000402007986 */ /* 0x000fe8000c101d04 */
[----:B------:R-:W-:Y:S04]  /*0b80*/  STG.E.128 desc[UR4][R2.64+0x800], R12 ;  /* 0x0008000c02007986 */ /* 0x000fe8000c101d04 */
[----:B------:R-:W-:Y:S04]  /*0b90*/  STG.E.128 desc[UR4][R20.64], R8 ;  /* 0x0000000814007986 */ /* 0x000fe8000c101d04 */
[----:B------:R-:W-:Y:S01]  /*0ba0*/  STG.E.128 desc[UR4][R20.64+0x800], R16 ;  /* 0x0008001014007986 */ /* 0x000fe2000c101d04 */
[----:B------:R-:W-:Y:S05]  /*0bb0*/  EXIT ;  /* 0x000000000000794d */ /* 0x000fea0003800000 */
.L_x_0:
[----:B------:R-:W-:-:S00]  /*0bc0*/  BRA `(.L_x_0) ;  /* 0xfffffffc00fc7947 */ /* 0x000fc0000383ffff */
[----:B------:R-:W-:-:S00]  /*0bd0*/  NOP ;  /* 0x0000000000007918 */ /* 0x000fc00000000000 */
        /* <DEDUP_REMOVED lines=10> */
.L_x_1:


//--------------------- .nv.global.init           --------------------------
	.section	.nv.global.init,"aw",@progbits
.nv.global.init:
	.type		_$_str,@object
	.size		_$_str,(_$_str_$_2 - _$_str)
_$_str:
        /*0000*/ 	.byte	0x5f, 0x5f, 0x43, 0x55, 0x44, 0x41, 0x5f, 0x46, 0x54, 0x5a, 0x00
	.type		_$_str_$_2,@object
	.size		_$_str_$_2,(.L_1 - _$_str_$_2)
_$_str_$_2:
        /*000b*/ 	.byte	0x5f, 0x5f, 0x43, 0x55, 0x44, 0x41, 0x5f, 0x50, 0x52, 0x45, 0x43, 0x5f, 0x53, 0x51, 0x52, 0x54
        /*001b*/ 	.byte	0x00
.L_1:


//--------------------- .nv.constant0.triton_poi_fused__native_batch_norm_legit_no_training_cat_relu_6 --------------------------
	.section	.nv.constant0.triton_poi_fused__native_batch_norm_legit_no_training_cat_relu_6,"a",@progbits
	.sectionflags	@""
	.align	4
.nv.constant0.triton_poi_fused__native_batch_norm_legit_no_training_cat_relu_6:
	.zero		596
